	.headerflags	@"EF_CUDA_TEXMODE_UNIFIED EF_CUDA_64BIT_ADDRESS EF_CUDA_ACCELERATORS EF_CUDA_SM90 EF_CUDA_VIRTUAL_SM(EF_CUDA_SM90)"
	.elftype	@"ET_EXEC"


//--------------------- .nv.info                  --------------------------
	.section	.nv.info,"",@"SHT_CUDA_INFO"
	.align	4


	//----- nvinfo : EIATTR_REGCOUNT
	.align		4
        /*0000*/ 	.byte	0x04, 0x2f
        /*0002*/ 	.short	(.L_3 - .L_2)
	.align		4
.L_2:
        /*0004*/ 	.word	index@(triton_poi_fused__native_batch_norm_legit_no_training_convolution_hardtanh_58)
        /*0008*/ 	.word	0x0000001a


	//----- nvinfo : EIATTR_MIN_STACK_SIZE
	.align		4
.L_3:
        /*000c*/ 	.byte	0x04, 0x12
        /*000e*/ 	.short	(.L_5 - .L_4)
	.align		4
.L_4:
        /*0010*/ 	.word	index@(triton_poi_fused__native_batch_norm_legit_no_training_convolution_hardtanh_58)
        /*0014*/ 	.word	0x00000000


	//----- nvinfo : EIATTR_FRAME_SIZE
	.align		4
.L_5:
        /*0018*/ 	.byte	0x04, 0x11
        /*001a*/ 	.short	(.L_7 - .L_6)
	.align		4
.L_6:
        /*001c*/ 	.word	index@(triton_poi_fused__native_batch_norm_legit_no_training_convolution_hardtanh_58)
        /*0020*/ 	.word	0x00000000


	//----- nvinfo : EIATTR_MIN_STACK_SIZE
	.align		4
.L_7:
        /*0024*/ 	.byte	0x04, 0x12
        /*0026*/ 	.short	(.L_9 - .L_8)
	.align		4
.L_8:
        /*0028*/ 	.word	index@(triton_poi_fused__native_batch_norm_legit_no_training_convolution_hardtanh_58)
        /*002c*/ 	.word	0x00000000
.L_9:


//--------------------- .nv.info.triton_poi_fused__native_batch_norm_legit_no_training_convolution_hardtanh_58 --------------------------
	.section	.nv.info.triton_poi_fused__native_batch_norm_legit_no_training_convolution_hardtanh_58,"",@"SHT_CUDA_INFO"
	.sectionflags	@""
	.align	4


	//----- nvinfo : EIATTR_CUDA_API_VERSION
	.align		4
        /*0000*/ 	.byte	0x04, 0x37
        /*0002*/ 	.short	(.L_11 - .L_10)
.L_10:
        /*0004*/ 	.word	0x0000007c


	//----- nvinfo : EIATTR_KPARAM_INFO
	.align		4
.L_11:
        /*0008*/ 	.byte	0x04, 0x17
        /*000a*/ 	.short	(.L_13 - .L_12)
.L_12:
        /*000c*/ 	.word	0x00000000
        /*0010*/ 	.short	0x0007
        /*0012*/ 	.short	0x0038
        /*0014*/ 	.byte	0x00, 0xf0, 0x11, 0x00


	//----- nvinfo : EIATTR_KPARAM_INFO
	.align		4
.L_13:
        /*0018*/ 	.byte	0x04, 0x17
        /*001a*/ 	.short	(.L_15 - .L_14)
.L_14:
        /*001c*/ 	.word	0x00000000
        /*0020*/ 	.short	0x0006
        /*0022*/ 	.short	0x0030
        /*0024*/ 	.byte	0x00, 0xf4, 0x21, 0x00


	//----- nvinfo : EIATTR_KPARAM_INFO
	.align		4
.L_15:
        /*0028*/ 	.byte	0x04, 0x17
        /*002a*/ 	.short	(.L_17 - .L_16)
.L_16:
        /*002c*/ 	.word	0x00000000
        /*0030*/ 	.short	0x0005
        /*0032*/ 	.short	0x0028
        /*0034*/ 	.byte	0x00, 0xf4, 0x21, 0x00


	//----- nvinfo : EIATTR_KPARAM_INFO
	.align		4
.L_17:
        /*0038*/ 	.byte	0x04, 0x17
        /*003a*/ 	.short	(.L_19 - .L_18)
.L_18:
        /*003c*/ 	.word	0x00000000
        /*0040*/ 	.short	0x0004
        /*0042*/ 	.short	0x0020
        /*0044*/ 	.byte	0x00, 0xf4, 0x21, 0x00


	//----- nvinfo : EIATTR_KPARAM_INFO
	.align		4
.L_19:
        /*0048*/ 	.byte	0x04, 0x17
        /*004a*/ 	.short	(.L_21 - .L_20)
.L_20:
        /*004c*/ 	.word	0x00000000
        /*0050*/ 	.short	0x0003
        /*0052*/ 	.short	0x0018
        /*0054*/ 	.byte	0x00, 0xf4, 0x21, 0x00


	//----- nvinfo : EIATTR_KPARAM_INFO
	.align		4
.L_21:
        /*0058*/ 	.byte	0x04, 0x17
        /*005a*/ 	.short	(.L_23 - .L_22)
.L_22:
        /*005c*/ 	.word	0x00000000
        /*0060*/ 	.short	0x0002
        /*0062*/ 	.short	0x0010
        /*0064*/ 	.byte	0x00, 0xf4, 0x21, 0x00


	//----- nvinfo : EIATTR_KPARAM_INFO
	.align		4
.L_23:
        /*0068*/ 	.byte	0x04, 0x17
        /*006a*/ 	.short	(.L_25 - .L_24)
.L_24:
        /*006c*/ 	.word	0x00000000
        /*0070*/ 	.short	0x0001
        /*0072*/ 	.short	0x0008
        /*0074*/ 	.byte	0x00, 0xf4, 0x21, 0x00


	//----- nvinfo : EIATTR_KPARAM_INFO
	.align		4
.L_25:
        /*0078*/ 	.byte	0x04, 0x17
        /*007a*/ 	.short	(.L_27 - .L_26)
.L_26:
        /*007c*/ 	.word	0x00000000
        /*0080*/ 	.short	0x0000
        /*0082*/ 	.short	0x0000
        /*0084*/ 	.byte	0x00, 0xf4, 0x21, 0x00


	//----- nvinfo : EIATTR_SPARSE_MMA_MASK
	.align		4
.L_27:
        /*0088*/ 	.byte	0x03, 0x50
        /*008a*/ 	.short	0x0000


	//----- nvinfo : EIATTR_MAXREG_COUNT
	.align		4
        /*008c*/ 	.byte	0x03, 0x1b
        /*008e*/ 	.short	0x00ff


	//----- nvinfo : EIATTR_EXIT_INSTR_OFFSETS
	.align		4
        /*0090*/ 	.byte	0x04, 0x1c
        /*0092*/ 	.short	(.L_29 - .L_28)


	//   ....[0]....
.L_28:
        /*0094*/ 	.word	0x000004e0


	//   ....[1]....
        /*0098*/ 	.word	0x00000500


	//----- nvinfo : EIATTR_REQNTID
	.align		4
.L_29:
        /*009c*/ 	.byte	0x04, 0x10
        /*009e*/ 	.short	(.L_31 - .L_30)
.L_30:
        /*00a0*/ 	.word	0x00000080
        /*00a4*/ 	.word	0x00000001
        /*00a8*/ 	.word	0x00000001


	//----- nvinfo : EIATTR_CBANK_PARAM_SIZE
	.align		4
.L_31:
        /*00ac*/ 	.byte	0x03, 0x19
        /*00ae*/ 	.short	0x003c


	//----- nvinfo : EIATTR_PARAM_CBANK
	.align		4
        /*00b0*/ 	.byte	0x04, 0x0a
        /*00b2*/ 	.short	(.L_33 - .L_32)
	.align		4
.L_32:
        /*00b4*/ 	.word	index@(.nv.constant0.triton_poi_fused__native_batch_norm_legit_no_training_convolution_hardtanh_58)
        /*00b8*/ 	.short	0x0210
        /*00ba*/ 	.short	0x003c


	//----- nvinfo : EIATTR_SW_WAR
	.align		4
.L_33:
        /*00bc*/ 	.byte	0x04, 0x36
        /*00be*/ 	.short	(.L_35 - .L_34)
.L_34:
        /*00c0*/ 	.word	0x00000008
.L_35:


//--------------------- .nv.callgraph             --------------------------
	.section	.nv.callgraph,"",@"SHT_CUDA_CALLGRAPH"
	.align	4
	.sectionentsize	8
	.align		4
        /*0000*/ 	.word	0x00000000
	.align		4
        /*0004*/ 	.word	0xffffffff
	.align		4
        /*0008*/ 	.word	0x00000000
	.align		4
        /*000c*/ 	.word	0xfffffffe
	.align		4
        /*0010*/ 	.word	0x00000000
	.align		4
        /*0014*/ 	.word	0xfffffffd
	.align		4
        /*0018*/ 	.word	0x00000000
	.align		4
        /*001c*/ 	.word	0xfffffffc


//--------------------- .nv.constant4             --------------------------
	.section	.nv.constant4,"a",@progbits
	.align	8
	.align		8
.nv.constant4:
        /*0000*/ 	.dword	_$_str
	.align		8
        /*0008*/ 	.dword	_$_str_$_2


//--------------------- .text.triton_poi_fused__native_batch_norm_legit_no_training_convolution_hardtanh_58 --------------------------
	.section	.text.triton_poi_fused__native_batch_norm_legit_no_training_convolution_hardtanh_58,"ax",@progbits
	.align	128
        .global         triton_poi_fused__native_batch_norm_legit_no_training_convolution_hardtanh_58
        .type           triton_poi_fused__native_batch_norm_legit_no_training_convolution_hardtanh_58,@function
        .size           triton_poi_fused__native_batch_norm_legit_no_training_convolution_hardtanh_58,(.L_x_1 - triton_poi_fused__native_batch_norm_legit_no_training_convolution_hardtanh_58)
        .other          triton_poi_fused__native_batch_norm_legit_no_training_convolution_hardtanh_58,@"STO_CUDA_ENTRY STV_DEFAULT"
triton_poi_fused__native_batch_norm_legit_no_training_convolution_hardtanh_58:
.text.triton_poi_fused__native_batch_norm_legit_no_training_convolution_hardtanh_58:
[----:B------:R-:W0:Y:S01]  /*0000*/  LDC R1, c[0x0][0x28] ;  /* 0x00000a00ff017b82 */ /* 0x000e220000000800 */
[----:B------:R-:W1:Y:S07]  /*0010*/  S2R R0, SR_TID.X ;  /* 0x0000000000007919 */ /* 0x000e6e0000002100 */
[----:B------:R-:W2:Y:S01]  /*0020*/  LDC.64 R2, c[0x0][0x228] ;  /* 0x00008a00ff027b82 */ /* 0x000ea20000000a00 */
[----:B------:R-:W-:Y:S01]  /*0030*/  CS2R R6, SRZ ;  /* 0x0000000000067805 */ /* 0x000fe2000001ff00 */
[----:B------:R-:W-:Y:S01]  /*0040*/  ULDC.64 UR4, c[0x0][0x208] ;  /* 0x0000820000047ab9 */ /* 0x000fe20000000a00 */
[----:B------:R-:W3:Y:S05]  /*0050*/  S2R R5, SR_CTAID.X ;  /* 0x0000000000057919 */ /* 0x000eea0000002500 */
[----:B------:R-:W4:Y:S08]  /*0060*/  LDC.64 R16, c[0x0][0x218] ;  /* 0x00008600ff107b82 */ /* 0x000f300000000a00 */
[----:B------:R-:W5:Y:S08]  /*0070*/  LDC.64 R18, c[0x0][0x220] ;  /* 0x00008800ff127b82 */ /* 0x000f700000000a00 */
[----:B------:R-:W5:Y:S01]  /*0080*/  LDC.64 R20, c[0x0][0x230] ;  /* 0x00008c00ff147b82 */ /* 0x000f620000000a00 */
[----:B-1----:R-:W-:-:S07]  /*0090*/  SHF.L.U32 R0, R0, 0x1, RZ ;  /* 0x0000000100007819 */ /* 0x002fce00000006ff */
[----:B------:R-:W1:Y:S01]  /*00a0*/  LDC.64 R14, c[0x0][0x238] ;  /* 0x00008e00ff0e7b82 */ /* 0x000e620000000a00 */
[----:B------:R-:W-:-:S04]  /*00b0*/  LOP3.LUT R0, R0, 0xfe, RZ, 0xc0, !PT ;  /* 0x000000fe00007812 */ /* 0x000fc800078ec0ff */
[----:B---3--:R-:W-:-:S04]  /*00c0*/  LEA R0, R5, R0, 0x8 ;  /* 0x0000000005007211 */ /* 0x008fc800078e40ff */
[C---:B------:R-:W-:Y:S01]  /*00d0*/  ISETP.GE.AND P0, PT, R0.reuse, 0x1140, PT ;  /* 0x000011400000780c */ /* 0x040fe20003f06270 */
[----:B------:R-:W-:-:S05]  /*00e0*/  IMAD.HI R4, R0, 0x76b981db, RZ ;  /* 0x76b981db00047827 */ /* 0x000fca00078e02ff */
[----:B------:R-:W-:-:S04]  /*00f0*/  SHF.R.U32.HI R5, RZ, 0x1f, R4 ;  /* 0x0000001fff057819 */ /* 0x000fc80000011604 */
[----:B------:R-:W-:-:S05]  /*0100*/  LEA.HI.SX32 R5, R4, R5, 0x19 ;  /* 0x0000000504057211 */ /* 0x000fca00078fcaff */
[----:B------:R-:W-:Y:S02]  /*0110*/  IMAD R12, R5, -0x114, R0 ;  /* 0xfffffeec050c7824 */ /* 0x000fe400078e0200 */
[----:B------:R-:W3:Y:S02]  /*0120*/  LDC.64 R4, c[0x0][0x210] ;  /* 0x00008400ff047b82 */ /* 0x000ee40000000a00 */
[----:B--2---:R-:W-:-:S05]  /*0130*/  IMAD.WIDE R2, R12, 0x4, R2 ;  /* 0x000000040c027825 */ /* 0x004fca00078e0202 */
[----:B------:R2:W3:Y:S01]  /*0140*/  @!P0 LDG.E.EL.64 R6, desc[UR4][R2.64] ;  /* 0x0000000402068981 */ /* 0x0004e2000c2e1b00 */
[----:B------:R-:W-:Y:S02]  /*0150*/  CS2R R8, SRZ ;  /* 0x0000000000087805 */ /* 0x000fe4000001ff00 */
[----:B------:R-:W-:Y:S01]  /*0160*/  CS2R R10, SRZ ;  /* 0x00000000000a7805 */ /* 0x000fe2000001ff00 */
[----:B----4-:R-:W-:-:S04]  /*0170*/  IMAD.WIDE R16, R12, 0x4, R16 ;  /* 0x000000040c107825 */ /* 0x010fc800078e0210 */
[C---:B-----5:R-:W-:Y:S01]  /*0180*/  IMAD.WIDE R18, R12.reuse, 0x4, R18 ;  /* 0x000000040c127825 */ /* 0x060fe200078e0212 */
[----:B------:R4:W5:Y:S01]  /*0190*/  @!P0 LDG.E.EL.64 R8, desc[UR4][R16.64] ;  /* 0x0000000410088981 */ /* 0x000962000c2e1b00 */
[----:B--2---:R-:W-:Y:S02]  /*01a0*/  CS2R R2, SRZ ;  /* 0x0000000000027805 */ /* 0x004fe4000001ff00 */
[----:B0-----:R-:W-:-:S04]  /*01b0*/  IMAD.WIDE R20, R12, 0x4, R20 ;  /* 0x000000040c147825 */ /* 0x001fc800078e0214 */
[----:B-1----:R-:W-:Y:S01]  /*01c0*/  IMAD.WIDE R22, R12, 0x4, R14 ;  /* 0x000000040c167825 */ /* 0x002fe200078e020e */
[----:B------:R-:W2:Y:S03]  /*01d0*/  @!P0 LDG.E.EL.64 R2, desc[UR4][R18.64] ;  /* 0x0000000412028981 */ /* 0x000ea6000c2e1b00 */
[----:B---3--:R-:W-:-:S05]  /*01e0*/  IMAD.WIDE R4, R0, 0x4, R4 ;  /* 0x0000000400047825 */ /* 0x008fca00078e0204 */
[----:B------:R-:W5:Y:S01]  /*01f0*/  @!P0 LDG.E.64 R10, desc[UR4][R4.64] ;  /* 0x00000004040a8981 */ /* 0x000f62000c1e1b00 */
[----:B------:R-:W-:Y:S02]  /*0200*/  CS2R R12, SRZ ;  /* 0x00000000000c7805 */ /* 0x000fe4000001ff00 */
[----:B------:R-:W-:-:S04]  /*0210*/  CS2R R14, SRZ ;  /* 0x00000000000e7805 */ /* 0x000fc8000001ff00 */
[----:B------:R-:W3:Y:S04]  /*0220*/  @!P0 LDG.E.EL.64 R12, desc[UR4][R20.64] ;  /* 0x00000004140c8981 */ /* 0x000ee8000c2e1b00 */
[----:B------:R-:W3:Y:S01]  /*0230*/  @!P0 LDG.E.EL.64 R14, desc[UR4][R22.64] ;  /* 0x00000004160e8981 */ /* 0x000ee2000c2e1b00 */
[----:B------:R-:W-:Y:S01]  /*0240*/  FADD R6, R6, 9.9999997473787516356e-06 ;  /* 0x3727c5ac06067421 */ /* 0x000fe20000000000 */
[----:B------:R-:W-:-:S03]  /*0250*/  FADD R7, R7, 9.9999997473787516356e-06 ;  /* 0x3727c5ac07077421 */ /* 0x000fc60000000000 */
[----:B----4-:R-:W0:Y:S08]  /*0260*/  MUFU.SQRT R16, R6 ;  /* 0x0000000600107308 */ /* 0x010e300000002000 */
[----:B------:R-:W1:Y:S01]  /*0270*/  MUFU.SQRT R17, R7 ;  /* 0x0000000700117308 */ /* 0x000e620000002000 */
[C---:B0-----:R-:W-:Y:S02]  /*0280*/  FSETP.GT.AND P1, PT, R16.reuse, 8.50705917302346158658e+37, PT ;  /* 0x7e8000001000780b */ /* 0x041fe40003f24000 */
[----:B------:R-:W-:-:S02]  /*0290*/  FSETP.GEU.AND P3, PT, R16, 1.175494350822287508e-38, PT ;  /* 0x008000001000780b */ /* 0x000fc40003f6e000 */
[C---:B-1----:R-:W-:Y:S02]  /*02a0*/  FSETP.GT.AND P2, PT, R17.reuse, 8.50705917302346158658e+37, PT ;  /* 0x7e8000001100780b */ /* 0x042fe40003f44000 */
[----:B------:R-:W-:-:S07]  /*02b0*/  FSETP.GEU.AND P4, PT, R17, 1.175494350822287508e-38, PT ;  /* 0x008000001100780b */ /* 0x000fce0003f8e000 */
[----:B------:R-:W-:Y:S01]  /*02c0*/  @P1 FMUL R16, R16, 0.25 ;  /* 0x3e80000010101820 */ /* 0x000fe20000400000 */
[----:B------:R-:W-:-:S03]  /*02d0*/  HFMA2.MMA R6, -RZ, RZ, 1.625, 0 ;  /* 0x3e800000ff067435 */ /* 0x000fc600000001ff */
[----:B------:R-:W-:Y:S01]  /*02e0*/  @!P3 FMUL R16, R16, 16777216 ;  /* 0x4b8000001010b820 */ /* 0x000fe20000400000 */
[----:B------:R-:W-:-:S04]  /*02f0*/  @P2 FMUL R17, R17, 0.25 ;  /* 0x3e80000011112820 */ /* 0x000fc80000400000 */
[----:B------:R-:W-:Y:S01]  /*0300*/  @!P4 FMUL R17, R17, 16777216 ;  /* 0x4b8000001111c820 */ /* 0x000fe20000400000 */
[----:B------:R-:W0:Y:S01]  /*0310*/  MUFU.RCP R16, R16 ;  /* 0x0000001000107308 */ /* 0x000e220000001000 */
[----:B------:R-:W-:-:S07]  /*0320*/  FSEL R7, R6, 1, P1 ;  /* 0x3f80000006077808 */ /* 0x000fce0000800000 */
[----:B------:R-:W1:Y:S01]  /*0330*/  MUFU.RCP R17, R17 ;  /* 0x0000001100117308 */ /* 0x000e620000001000 */
[----:B------:R-:W-:Y:S01]  /*0340*/  FSEL R6, R6, 1, P2 ;  /* 0x3f80000006067808 */ /* 0x000fe20001000000 */
[----:B------:R-:W-:Y:S01]  /*0350*/  @!P3 FMUL R7, R7, 16777216 ;  /* 0x4b8000000707b820 */ /* 0x000fe20000400000 */
[----:B-----5:R-:W-:Y:S01]  /*0360*/  FADD R8, R8, R10 ;  /* 0x0000000a08087221 */ /* 0x020fe20000000000 */
[----:B------:R-:W-:Y:S02]  /*0370*/  FADD R9, R9, R11 ;  /* 0x0000000b09097221 */ /* 0x000fe40000000000 */
[----:B------:R-:W-:Y:S01]  /*0380*/  @!P4 FMUL R6, R6, 16777216 ;  /* 0x4b8000000606c820 */ /* 0x000fe20000400000 */
[----:B0-----:R-:W-:Y:S01]  /*0390*/  FMUL R7, R16, R7 ;  /* 0x0000000710077220 */ /* 0x001fe20000400000 */
[----:B--2---:R-:W-:Y:S01]  /*03a0*/  FADD R2, R8, -R2 ;  /* 0x8000000208027221 */ /* 0x004fe20000000000 */
[----:B------:R-:W-:Y:S01]  /*03b0*/  FADD R3, R9, -R3 ;  /* 0x8000000309037221 */ /* 0x000fe20000000000 */
[----:B-1----:R-:W-:-:S02]  /*03c0*/  FMUL R6, R17, R6 ;  /* 0x0000000611067220 */ /* 0x002fc40000400000 */
[----:B------:R-:W-:Y:S02]  /*03d0*/  FMUL R7, R2, R7 ;  /* 0x0000000702077220 */ /* 0x000fe40000400000 */
[----:B------:R-:W-:Y:S02]  /*03e0*/  FMUL R6, R3, R6 ;  /* 0x0000000603067220 */ /* 0x000fe40000400000 */
[----:B---3--:R-:W-:Y:S01]  /*03f0*/  FFMA R7, R7, R12, R14 ;  /* 0x0000000c07077223 */ /* 0x008fe2000000000e */
[----:B------:R-:W0:Y:S01]  /*0400*/  LDC.64 R2, c[0x0][0x240] ;  /* 0x00009000ff027b82 */ /* 0x000e220000000a00 */
[----:B------:R-:W-:-:S03]  /*0410*/  FFMA R6, R6, R13, R15 ;  /* 0x0000000d06067223 */ /* 0x000fc6000000000f */
[C---:B------:R-:W-:Y:S02]  /*0420*/  FSETP.GTU.AND P1, PT, R7.reuse, RZ, PT ;  /* 0x000000ff0700720b */ /* 0x040fe40003f2c000 */
[C---:B------:R-:W-:Y:S02]  /*0430*/  FSETP.GTU.AND P2, PT, R6.reuse, RZ, PT ;  /* 0x000000ff0600720b */ /* 0x040fe40003f4c000 */
[----:B------:R-:W-:Y:S02]  /*0440*/  FSEL R10, R7, RZ, P1 ;  /* 0x000000ff070a7208 */ /* 0x000fe40000800000 */
[----:B------:R-:W-:Y:S02]  /*0450*/  FSEL R11, R6, RZ, P2 ;  /* 0x000000ff060b7208 */ /* 0x000fe40001000000 */
[C---:B------:R-:W-:Y:S02]  /*0460*/  FSETP.GEU.AND P1, PT, R10.reuse, 6, PT ;  /* 0x40c000000a00780b */ /* 0x040fe40003f2e000 */
[----:B------:R-:W-:Y:S01]  /*0470*/  FSETP.GEU.AND P2, PT, R11, 6, PT ;  /* 0x40c000000b00780b */ /* 0x000fe20003f4e000 */
[----:B------:R1:W-:Y:S01]  /*0480*/  @!P0 STG.E.64 desc[UR4][R4.64], R8 ;  /* 0x0000000804008986 */ /* 0x0003e2000c101b04 */
[----:B------:R-:W-:-:S02]  /*0490*/  FSETP.NAN.AND P3, PT, R10, R10, PT ;  /* 0x0000000a0a00720b */ /* 0x000fc40003f68000 */
[----:B------:R-:W-:Y:S01]  /*04a0*/  FSETP.NAN.AND P4, PT, R11, R11, PT ;  /* 0x0000000b0b00720b */ /* 0x000fe20003f88000 */
[----:B0-----:R-:W-:-:S06]  /*04b0*/  IMAD.WIDE R2, R0, 0x4, R2 ;  /* 0x0000000400027825 */ /* 0x001fcc00078e0202 */
[----:B------:R-:W-:Y:S02]  /*04c0*/  @P1 SEL R10, R10, 0x40c00000, P3 ;  /* 0x40c000000a0a1807 */ /* 0x000fe40001800000 */
[----:B------:R-:W-:Y:S01]  /*04d0*/  @P2 SEL R11, R11, 0x40c00000, P4 ;  /* 0x40c000000b0b2807 */ /* 0x000fe20002000000 */
[----:B------:R-:W-:Y:S06]  /*04e0*/  @P0 EXIT ;  /* 0x000000000000094d */ /* 0x000fec0003800000 */
[----:B------:R-:W-:Y:S01]  /*04f0*/  STG.E.64 desc[UR4][R2.64], R10 ;  /* 0x0000000a02007986 */ /* 0x000fe2000c101b04 */
[----:B------:R-:W-:Y:S05]  /*0500*/  EXIT ;  /* 0x000000000000794d */ /* 0x000fea0003800000 */
.L_x_0:
[----:B------:R-:W-:-:S00]  /*0510*/  BRA `(.L_x_0) ;  /* 0xfffffffc00fc7947 */ /* 0x000fc0000383ffff */
[----:B------:R-:W-:-:S00]  /*0520*/  NOP ;  /* 0x0000000000007918 */ /* 0x000fc00000000000 */
        /* <DEDUP_REMOVED lines=13> */
.L_x_1:


//--------------------- .nv.global.init           --------------------------
	.section	.nv.global.init,"aw",@progbits
.nv.global.init:
	.type		_$_str,@object
	.size		_$_str,(_$_str_$_2 - _$_str)
_$_str:
        /*0000*/ 	.byte	0x5f, 0x5f, 0x43, 0x55, 0x44, 0x41, 0x5f, 0x46, 0x54, 0x5a, 0x00
	.type		_$_str_$_2,@object
	.size		_$_str_$_2,(.L_1 - _$_str_$_2)
_$_str_$_2:
        /*000b*/ 	.byte	0x5f, 0x5f, 0x43, 0x55, 0x44, 0x41, 0x5f, 0x50, 0x52, 0x45, 0x43, 0x5f, 0x53, 0x51, 0x52, 0x54
        /*001b*/ 	.byte	0x00
.L_1:


//--------------------- .nv.constant0.triton_poi_fused__native_batch_norm_legit_no_training_convolution_hardtanh_58 --------------------------
	.section	.nv.constant0.triton_poi_fused__native_batch_norm_legit_no_training_convolution_hardtanh_58,"a",@progbits
	.sectionflags	@""
	.align	4
.nv.constant0.triton_poi_fused__native_batch_norm_legit_no_training_convolution_hardtanh_58:
	.zero		588
